//
// Generated by NVIDIA NVVM Compiler
//
// Compiler Build ID: CL-36424714
// Cuda compilation tools, release 13.0, V13.0.88
// Based on NVVM 20.0.0
//

.version 9.0
.target sm_100
.address_size 64

	// .globl	_Z18oddEvenSort_kernelPiii

.visible .entry _Z18oddEvenSort_kernelPiii(
	.param .u64 .ptr .align 1 _Z18oddEvenSort_kernelPiii_param_0,
	.param .u32 _Z18oddEvenSort_kernelPiii_param_1,
	.param .u32 _Z18oddEvenSort_kernelPiii_param_2
)
{
	.reg .pred 	%p<10>;
	.reg .b32 	%r<27>;
	.reg .b64 	%rd<6>;

	ld.param.u64 	%rd3, [_Z18oddEvenSort_kernelPiii_param_0];
	ld.param.u32 	%r13, [_Z18oddEvenSort_kernelPiii_param_1];
	ld.param.u32 	%r14, [_Z18oddEvenSort_kernelPiii_param_2];
	mov.u32 	%r15, %tid.x;
	mov.u32 	%r16, %ntid.x;
	mov.u32 	%r17, %ctaid.x;
	mad.lo.s32 	%r18, %r16, %r17, %r15;
	mul.lo.s32 	%r1, %r14, %r18;
	shl.b32 	%r2, %r1, 1;
	setp.ge.s32 	%p1, %r2, %r13;
	setp.lt.s32 	%p2, %r13, 0;
	or.pred  	%p3, %p1, %p2;
	@%p3 bra 	$L__BB0_8;
	add.s32 	%r20, %r1, %r14;
	shl.b32 	%r3, %r20, 1;
	add.s32 	%r4, %r13, -1;
	cvta.to.global.u64 	%rd4, %rd3;
	add.s64 	%rd1, %rd4, 4;
	mov.b32 	%r25, 0;
$L__BB0_2:
	setp.ge.s32 	%p4, %r2, %r3;
	not.b32 	%r21, %r25;
	and.b32  	%r22, %r21, 1;
	add.s32 	%r26, %r2, %r22;
	setp.ge.s32 	%p5, %r26, %r4;
	or.pred  	%p6, %p4, %p5;
	@%p6 bra 	$L__BB0_7;
	shl.b32 	%r23, %r14, 1;
	add.s32 	%r24, %r26, %r23;
	min.s32 	%r7, %r24, %r4;
$L__BB0_4:
	mul.wide.s32 	%rd5, %r26, 4;
	add.s64 	%rd2, %rd1, %rd5;
	ld.global.u32 	%r9, [%rd2+-4];
	ld.global.u32 	%r10, [%rd2];
	setp.le.s32 	%p7, %r9, %r10;
	@%p7 bra 	$L__BB0_6;
	st.global.u32 	[%rd2], %r9;
	st.global.u32 	[%rd2+-4], %r10;
$L__BB0_6:
	add.s32 	%r26, %r26, 2;
	setp.lt.s32 	%p8, %r26, %r7;
	@%p8 bra 	$L__BB0_4;
$L__BB0_7:
	bar.sync 	0;
	add.s32 	%r12, %r25, 1;
	setp.ne.s32 	%p9, %r25, %r13;
	mov.u32 	%r25, %r12;
	@%p9 bra 	$L__BB0_2;
$L__BB0_8:
	ret;

}


// ===== COMPILED SASS (sm_100) =====

	.target	sm_100

	.elftype	@"ET_EXEC"


//--------------------- .note.nv.tkinfo           --------------------------
	.section	.note.nv.tkinfo,"",@"SHT_NOTE"
	.sectionflags	@"SHF_NOTE_NV_TKINFO"
	.tkinfo
        /*0018*/ 	.word	0x00000002
        /*0030*/ 	.string	""
        /*0030*/ 	.string	"ptxas"
        /*0030*/ 	.string	"Cuda compilation tools, release 13.0, V13.0.88"
        /*0030*/ 	.string	"Build cuda_13.0.r13.0/compiler.36424714_0"
        /*0030*/ 	.string	"-arch sm_100 -m 64 "



//--------------------- .note.nv.cuinfo           --------------------------
	.section	.note.nv.cuinfo,"",@"SHT_NOTE"
	.sectionflags	@"SHF_NOTE_NV_CUINFO"
        /*0018*/ 	.short	0x0002
        /*001a*/ 	.short	0x0064
        /*001c*/ 	.short	0x0082
	.zero		2


//--------------------- .nv.info                  --------------------------
	.section	.nv.info,"",@"SHT_CUDA_INFO"
	.align	4


	//----- nvinfo : EIATTR_REGCOUNT
	.align		4
        /*0000*/ 	.byte	0x04, 0x2f
        /*0002*/ 	.short	(.L_1 - .L_0)
	.align		4
.L_0:
        /*0004*/ 	.word	index@(_Z18oddEvenSort_kernelPiii)
        /*0008*/ 	.word	0x0000000c


	//----- nvinfo : EIATTR_FRAME_SIZE
	.align		4
.L_1:
        /*000c*/ 	.byte	0x04, 0x11
        /*000e*/ 	.short	(.L_3 - .L_2)
	.align		4
.L_2:
        /*0010*/ 	.word	index@(_Z18oddEvenSort_kernelPiii)
        /*0014*/ 	.word	0x00000000


	//----- nvinfo : EIATTR_MIN_STACK_SIZE
	.align		4
.L_3:
        /*0018*/ 	.byte	0x04, 0x12
        /*001a*/ 	.short	(.L_5 - .L_4)
	.align		4
.L_4:
        /*001c*/ 	.word	index@(_Z18oddEvenSort_kernelPiii)
        /*0020*/ 	.word	0x00000000
.L_5:


//--------------------- .nv.compat                --------------------------
	.section	.nv.compat,"",@"SHT_CUDA_COMPAT_INFO"
	.align	4
        /*0000*/ 	.byte	0x02, 0x09, 0x00, 0x00, 0x02, 0x02, 0x01, 0x00, 0x02, 0x05, 0x05, 0x00, 0x03, 0x07, 0x01, 0x01
        /*0010*/ 	.byte	0x02, 0x03, 0x00, 0x00, 0x02, 0x06, 0x01, 0x00, 0x04, 0x0b, 0x08, 0x00, 0x09, 0x00, 0x00, 0x00
        /*0020*/ 	.byte	0x00, 0x00, 0x00, 0x00


//--------------------- .nv.info._Z18oddEvenSort_kernelPiii --------------------------
	.section	.nv.info._Z18oddEvenSort_kernelPiii,"",@"SHT_CUDA_INFO"
	.sectionflags	@""
	.align	4


	//----- nvinfo : EIATTR_CUDA_API_VERSION
	.align		4
        /*0000*/ 	.byte	0x04, 0x37
        /*0002*/ 	.short	(.L_7 - .L_6)
.L_6:
        /*0004*/ 	.word	0x00000082


	//----- nvinfo : EIATTR_KPARAM_INFO
	.align		4
.L_7:
        /*0008*/ 	.byte	0x04, 0x17
        /*000a*/ 	.short	(.L_9 - .L_8)
.L_8:
        /*000c*/ 	.word	0x00000000
        /*0010*/ 	.short	0x0002
        /*0012*/ 	.short	0x000c
        /*0014*/ 	.byte	0x00, 0xf0, 0x11, 0x00


	//----- nvinfo : EIATTR_KPARAM_INFO
	.align		4
.L_9:
        /*0018*/ 	.byte	0x04, 0x17
        /*001a*/ 	.short	(.L_11 - .L_10)
.L_10:
        /*001c*/ 	.word	0x00000000
        /*0020*/ 	.short	0x0001
        /*0022*/ 	.short	0x0008
        /*0024*/ 	.byte	0x00, 0xf0, 0x11, 0x00


	//----- nvinfo : EIATTR_KPARAM_INFO
	.align		4
.L_11:
        /*0028*/ 	.byte	0x04, 0x17
        /*002a*/ 	.short	(.L_13 - .L_12)
.L_12:
        /*002c*/ 	.word	0x00000000
        /*0030*/ 	.short	0x0000
        /*0032*/ 	.short	0x0000
        /*0034*/ 	.byte	0x00, 0xf5, 0x21, 0x00


	//----- nvinfo : EIATTR_SPARSE_MMA_MASK
	.align		4
.L_13:
        /*0038*/ 	.byte	0x03, 0x50
        /*003a*/ 	.short	0x0000


	//----- nvinfo : EIATTR_MAXREG_COUNT
	.align		4
        /*003c*/ 	.byte	0x03, 0x1b
        /*003e*/ 	.short	0x00ff


	//----- nvinfo : EIATTR_NUM_BARRIERS
	.align		4
        /*0040*/ 	.byte	0x02, 0x4c
        /*0042*/ 	.byte	0x01
	.zero		1


	//----- nvinfo : EIATTR_MERCURY_ISA_VERSION
	.align		4
        /*0044*/ 	.byte	0x03, 0x5f
        /*0046*/ 	.short	0x0101


	//----- nvinfo : EIATTR_VRC_CTA_INIT_COUNT
	.align		4
        /*0048*/ 	.byte	0x02, 0x4a
	.zero		1
	.zero		1


	//----- nvinfo : EIATTR_EXIT_INSTR_OFFSETS
	.align		4
        /*004c*/ 	.byte	0x04, 0x1c
        /*004e*/ 	.short	(.L_15 - .L_14)


	//   ....[0]....
.L_14:
        /*0050*/ 	.word	0x000000a0


	//   ....[1]....
        /*0054*/ 	.word	0x000002d0


	//----- nvinfo : EIATTR_CRS_STACK_SIZE
	.align		4
.L_15:
        /*0058*/ 	.byte	0x04, 0x1e
        /*005a*/ 	.short	(.L_17 - .L_16)
.L_16:
        /*005c*/ 	.word	0x00000000


	//----- nvinfo : EIATTR_CBANK_PARAM_SIZE
	.align		4
.L_17:
        /*0060*/ 	.byte	0x03, 0x19
        /*0062*/ 	.short	0x0010


	//----- nvinfo : EIATTR_PARAM_CBANK
	.align		4
        /*0064*/ 	.byte	0x04, 0x0a
        /*0066*/ 	.short	(.L_19 - .L_18)
	.align		4
.L_18:
        /*0068*/ 	.word	index@(.nv.constant0._Z18oddEvenSort_kernelPiii)
        /*006c*/ 	.short	0x0380
        /*006e*/ 	.short	0x0010


	//----- nvinfo : EIATTR_SW_WAR
	.align		4
.L_19:
        /*0070*/ 	.byte	0x04, 0x36
        /*0072*/ 	.short	(.L_21 - .L_20)
.L_20:
        /*0074*/ 	.word	0x00000008
.L_21:


//--------------------- .nv.callgraph             --------------------------
	.section	.nv.callgraph,"",@"SHT_CUDA_CALLGRAPH"
	.align	4
	.sectionentsize	8
	.align		4
        /*0000*/ 	.word	0x00000000
	.align		4
        /*0004*/ 	.word	0xffffffff
	.align		4
        /*0008*/ 	.word	0x00000000
	.align		4
        /*000c*/ 	.word	0xfffffffe
	.align		4
        /*0010*/ 	.word	0x00000000
	.align		4
        /*0014*/ 	.word	0xfffffffd
	.align		4
        /*0018*/ 	.word	0x00000000
	.align		4
        /*001c*/ 	.word	0xfffffffc


//--------------------- .text._Z18oddEvenSort_kernelPiii --------------------------
	.section	.text._Z18oddEvenSort_kernelPiii,"ax",@progbits
	.align	128
        .global         _Z18oddEvenSort_kernelPiii
        .type           _Z18oddEvenSort_kernelPiii,@function
        .size           _Z18oddEvenSort_kernelPiii,(.L_x_5 - _Z18oddEvenSort_kernelPiii)
        .other          _Z18oddEvenSort_kernelPiii,@"STO_CUDA_ENTRY STV_DEFAULT"
_Z18oddEvenSort_kernelPiii:
.text._Z18oddEvenSort_kernelPiii:
[----:B------:R-:W-:Y:S01]  /*0000*/  LDC R1, c[0x0][0x37c] ;  /* 0x0000df00ff017b82 */ /* 0x000fe20000000800 */
[----:B------:R-:W0:Y:S01]  /*0010*/  S2R R0, SR_TID.X ;  /* 0x0000000000007919 */ /* 0x000e220000002100 */
[----:B------:R-:W0:Y:S01]  /*0020*/  LDCU UR4, c[0x0][0x360] ;  /* 0x00006c00ff0477ac */ /* 0x000e220008000800 */
[----:B------:R-:W0:Y:S01]  /*0030*/  S2R R3, SR_CTAID.X ;  /* 0x0000000000037919 */ /* 0x000e220000002500 */
[----:B------:R-:W1:Y:S02]  /*0040*/  LDCU.64 UR8, c[0x0][0x388] ;  /* 0x00007100ff0877ac */ /* 0x000e640008000a00 */
[----:B-1----:R-:W-:Y:S01]  /*0050*/  ISETP.LE.AND P0, PT, RZ, UR8, PT ;  /* 0x00000008ff007c0c */ /* 0x002fe2000bf03270 */
[----:B0-----:R-:W-:-:S04]  /*0060*/  IMAD R0, R3, UR4, R0 ;  /* 0x0000000403007c24 */ /* 0x001fc8000f8e0200 */
[----:B------:R-:W-:-:S04]  /*0070*/  IMAD R0, R0, UR9, RZ ;  /* 0x0000000900007c24 */ /* 0x000fc8000f8e02ff */
[----:B------:R-:W-:-:S05]  /*0080*/  IMAD.SHL.U32 R4, R0, 0x2, RZ ;  /* 0x0000000200047824 */ /* 0x000fca00078e00ff */
[----:B------:R-:W-:-:S13]  /*0090*/  ISETP.GE.OR P0, PT, R4, UR8, !P0 ;  /* 0x0000000804007c0c */ /* 0x000fda000c706670 */
[----:B------:R-:W-:Y:S05]  /*00a0*/  @P0 EXIT ;  /* 0x000000000000094d */ /* 0x000fea0003800000 */
[----:B------:R-:W0:Y:S01]  /*00b0*/  LDCU.64 UR6, c[0x0][0x380] ;  /* 0x00007000ff0677ac */ /* 0x000e220008000a00 */
[----:B------:R-:W-:Y:S01]  /*00c0*/  VIADD R0, R0, UR9 ;  /* 0x0000000900007c36 */ /* 0x000fe20008000000 */
[----:B------:R-:W1:Y:S04]  /*00d0*/  LDCU.64 UR10, c[0x0][0x358] ;  /* 0x00006b00ff0a77ac */ /* 0x000e680008000a00 */
[----:B------:R-:W-:Y:S01]  /*00e0*/  SHF.L.U32 R5, R0, 0x1, RZ ;  /* 0x0000000100057819 */ /* 0x000fe200000006ff */
[----:B------:R-:W-:Y:S01]  /*00f0*/  UIADD3 UR5, UPT, UPT, UR8, -0x1, URZ ;  /* 0xffffffff08057890 */ /* 0x000fe2000fffe0ff */
[----:B------:R-:W-:Y:S01]  /*0100*/  UMOV UR4, URZ ;  /* 0x000000ff00047c82 */ /* 0x000fe20008000000 */
[----:B0-----:R-:W-:-:S04]  /*0110*/  UIADD3 UR6, UP0, UPT, UR6, 0x4, URZ ;  /* 0x0000000406067890 */ /* 0x001fc8000ff1e0ff */
[----:B-1----:R-:W-:-:S12]  /*0120*/  UIADD3.X UR7, UPT, UPT, URZ, UR7, URZ, UP0, !UPT ;  /* 0x00000007ff077290 */ /* 0x002fd800087fe4ff */
.L_x_3:
[----:B------:R-:W-:Y:S01]  /*0130*/  ULOP3.LUT UR8, UR4, 0x1, URZ, 0xc, !UPT ;  /* 0x0000000104087892 */ /* 0x000fe2000f8e0cff */
[----:B------:R-:W-:Y:S01]  /*0140*/  BSSY.RECONVERGENT B0, `(.L_x_0) ;  /* 0x0000015000007945 */ /* 0x000fe20003800200 */
[----:B------:R-:W0:Y:S04]  /*0150*/  LDCU UR9, c[0x0][0x388] ;  /* 0x00007100ff0977ac */ /* 0x000e280008000800 */
[----:B------:R-:W-:-:S05]  /*0160*/  VIADD R0, R4, UR8 ;  /* 0x0000000804007c36 */ /* 0x000fca0008000000 */
[----:B------:R-:W-:-:S04]  /*0170*/  ISETP.GE.AND P0, PT, R0, UR5, PT ;  /* 0x0000000500007c0c */ /* 0x000fc8000bf06270 */
[----:B------:R-:W-:Y:S01]  /*0180*/  ISETP.GE.OR P0, PT, R4, R5, P0 ;  /* 0x000000050400720c */ /* 0x000fe20000706670 */
[----:B0-----:R-:W-:-:S12]  /*0190*/  UISETP.NE.AND UP0, UPT, UR4, UR9, UPT ;  /* 0x000000090400728c */ /* 0x001fd8000bf05270 */
[----:B------:R-:W-:Y:S05]  /*01a0*/  @P0 BRA `(.L_x_1) ;  /* 0x0000000000380947 */ /* 0x000fea0003800000 */
[----:B------:R-:W0:Y:S02]  /*01b0*/  LDC R3, c[0x0][0x38c] ;  /* 0x0000e300ff037b82 */ /* 0x000e240000000800 */
[----:B0-----:R-:W-:-:S05]  /*01c0*/  IMAD R2, R3, 0x2, R0 ;  /* 0x0000000203027824 */ /* 0x001fca00078e0200 */
[----:B------:R-:W-:-:S07]  /*01d0*/  VIMNMX R7, PT, PT, R2, UR5, PT ;  /* 0x0000000502077c48 */ /* 0x000fce000bfe0100 */
.L_x_2:
[----:B------:R-:W-:Y:S01]  /*01e0*/  MOV R2, UR6 ;  /* 0x0000000600027c02 */ /* 0x000fe20008000f00 */
[----:B------:R-:W-:-:S04]  /*01f0*/  IMAD.U32 R3, RZ, RZ, UR7 ;  /* 0x00000007ff037e24 */ /* 0x000fc8000f8e00ff */
[----:B------:R-:W-:-:S05]  /*0200*/  IMAD.WIDE R2, R0, 0x4, R2 ;  /* 0x0000000400027825 */ /* 0x000fca00078e0202 */
[----:B------:R-:W2:Y:S04]  /*0210*/  LDG.E R9, desc[UR10][R2.64+-0x4] ;  /* 0xfffffc0a02097981 */ /* 0x000ea8000c1e1900 */
[----:B------:R-:W2:Y:S01]  /*0220*/  LDG.E R6, desc[UR10][R2.64] ;  /* 0x0000000a02067981 */ /* 0x000ea2000c1e1900 */
[----:B------:R-:W-:Y:S02]  /*0230*/  IADD3 R0, PT, PT, R0, 0x2, RZ ;  /* 0x0000000200007810 */ /* 0x000fe40007ffe0ff */
[----:B--2---:R-:W-:-:S13]  /*0240*/  ISETP.GT.AND P0, PT, R9, R6, PT ;  /* 0x000000060900720c */ /* 0x004fda0003f04270 */
[----:B------:R0:W-:Y:S04]  /*0250*/  @P0 STG.E desc[UR10][R2.64], R9 ;  /* 0x0000000902000986 */ /* 0x0001e8000c10190a */
[----:B------:R0:W-:Y:S01]  /*0260*/  @P0 STG.E desc[UR10][R2.64+-0x4], R6 ;  /* 0xfffffc0602000986 */ /* 0x0001e2000c10190a */
[----:B------:R-:W-:-:S13]  /*0270*/  ISETP.GE.AND P0, PT, R0, R7, PT ;  /* 0x000000070000720c */ /* 0x000fda0003f06270 */
[----:B0-----:R-:W-:Y:S05]  /*0280*/  @!P0 BRA `(.L_x_2) ;  /* 0xfffffffc00d48947 */ /* 0x001fea000383ffff */
.L_x_1:
[----:B------:R-:W-:Y:S05]  /*0290*/  BSYNC.RECONVERGENT B0 ;  /* 0x0000000000007941 */ /* 0x000fea0003800200 */
.L_x_0:
[----:B------:R-:W-:Y:S01]  /*02a0*/  BAR.SYNC.DEFER_BLOCKING 0x0 ;  /* 0x0000000000007b1d */ /* 0x000fe20000010000 */
[----:B------:R-:W-:-:S05]  /*02b0*/  UIADD3 UR4, UPT, UPT, UR4, 0x1, URZ ;  /* 0x0000000104047890 */ /* 0x000fca000fffe0ff */
[----:B------:R-:W-:Y:S07]  /*02c0*/  BRA.U UP0, `(.L_x_3) ;  /* 0xfffffffd00987547 */ /* 0x000fee000b83ffff */
[----:B------:R-:W-:Y:S05]  /*02d0*/  EXIT ;  /* 0x000000000000794d */ /* 0x000fea0003800000 */
.L_x_4:
[----:B------:R-:W-:-:S00]  /*02e0*/  BRA `(.L_x_4) ;  /* 0xfffffffc00fc7947 */ /* 0x000fc0000383ffff */
[----:B------:R-:W-:-:S00]  /*02f0*/  NOP ;  /* 0x0000000000007918 */ /* 0x000fc00000000000 */
        /* <DEDUP_REMOVED lines=8> */
.L_x_5:


//--------------------- .nv.shared.reserved.0     --------------------------
	.section	.nv.shared.reserved.0,"aw",@nobits
	.weak		__nv_reservedSMEM_offset_0_alias
	.size		__nv_reservedSMEM_offset_0_alias, 0, 64
	.other		__nv_reservedSMEM_offset_0_alias,@"STO_CUDA_RESERVED_SHARED STV_DEFAULT"
__nv_reservedSMEM_offset_0_alias:
	.zero		0
	.zero		64


//--------------------- .nv.constant0._Z18oddEvenSort_kernelPiii --------------------------
	.section	.nv.constant0._Z18oddEvenSort_kernelPiii,"a",@progbits
	.sectionflags	@""
	.align	4
.nv.constant0._Z18oddEvenSort_kernelPiii:
	.zero		912


//--------------------- SYMBOLS --------------------------

	.type		.nv.reservedSmem.offset0,@object
	.size		.nv.reservedSmem.offset0,0x4
